//
// Generated by NVIDIA NVVM Compiler
//
// Compiler Build ID: CL-36424714
// Cuda compilation tools, release 13.0, V13.0.88
// Based on NVVM 20.0.0
//

.version 9.0
.target sm_100
.address_size 64

	// .globl	_Z12normalise_wsPKddPd

.visible .entry _Z12normalise_wsPKddPd(
	.param .u64 .ptr .align 1 _Z12normalise_wsPKddPd_param_0,
	.param .f64 _Z12normalise_wsPKddPd_param_1,
	.param .u64 .ptr .align 1 _Z12normalise_wsPKddPd_param_2
)
{
	.reg .pred 	%p<4>;
	.reg .b32 	%r<20>;
	.reg .b32 	%f<3>;
	.reg .b64 	%rd<9>;
	.reg .b64 	%fd<28>;

	ld.param.u64 	%rd2, [_Z12normalise_wsPKddPd_param_0];
	ld.param.f64 	%fd6, [_Z12normalise_wsPKddPd_param_1];
	ld.param.u64 	%rd1, [_Z12normalise_wsPKddPd_param_2];
	cvta.to.global.u64 	%rd3, %rd2;
	mov.u32 	%r5, %ntid.x;
	mov.u32 	%r6, %ctaid.x;
	mov.u32 	%r7, %tid.x;
	mad.lo.s32 	%r1, %r5, %r6, %r7;
	mul.wide.s32 	%rd4, %r1, 8;
	add.s64 	%rd5, %rd3, %rd4;
	ld.global.f64 	%fd7, [%rd5];
	sub.f64 	%fd1, %fd7, %fd6;
	fma.rn.f64 	%fd8, %fd1, 0d3FF71547652B82FE, 0d4338000000000000;
	{
	.reg .b32 %temp; 
	mov.b64 	{%r2, %temp}, %fd8;
	}
	mov.f64 	%fd9, 0dC338000000000000;
	add.rn.f64 	%fd10, %fd8, %fd9;
	fma.rn.f64 	%fd11, %fd10, 0dBFE62E42FEFA39EF, %fd1;
	fma.rn.f64 	%fd12, %fd10, 0dBC7ABC9E3B39803F, %fd11;
	fma.rn.f64 	%fd13, %fd12, 0d3E5ADE1569CE2BDF, 0d3E928AF3FCA213EA;
	fma.rn.f64 	%fd14, %fd13, %fd12, 0d3EC71DEE62401315;
	fma.rn.f64 	%fd15, %fd14, %fd12, 0d3EFA01997C89EB71;
	fma.rn.f64 	%fd16, %fd15, %fd12, 0d3F2A01A014761F65;
	fma.rn.f64 	%fd17, %fd16, %fd12, 0d3F56C16C1852B7AF;
	fma.rn.f64 	%fd18, %fd17, %fd12, 0d3F81111111122322;
	fma.rn.f64 	%fd19, %fd18, %fd12, 0d3FA55555555502A1;
	fma.rn.f64 	%fd20, %fd19, %fd12, 0d3FC5555555555511;
	fma.rn.f64 	%fd21, %fd20, %fd12, 0d3FE000000000000B;
	fma.rn.f64 	%fd22, %fd21, %fd12, 0d3FF0000000000000;
	fma.rn.f64 	%fd23, %fd22, %fd12, 0d3FF0000000000000;
	{
	.reg .b32 %temp; 
	mov.b64 	{%r3, %temp}, %fd23;
	}
	{
	.reg .b32 %temp; 
	mov.b64 	{%temp, %r4}, %fd23;
	}
	shl.b32 	%r8, %r2, 20;
	add.s32 	%r9, %r8, %r4;
	mov.b64 	%fd27, {%r3, %r9};
	{
	.reg .b32 %temp; 
	mov.b64 	{%temp, %r10}, %fd1;
	}
	mov.b32 	%f2, %r10;
	abs.f32 	%f1, %f2;
	setp.lt.f32 	%p1, %f1, 0f4086232B;
	@%p1 bra 	$L__BB0_3;
	setp.lt.f64 	%p2, %fd1, 0d0000000000000000;
	add.f64 	%fd24, %fd1, 0d7FF0000000000000;
	selp.f64 	%fd27, 0d0000000000000000, %fd24, %p2;
	setp.geu.f32 	%p3, %f1, 0f40874800;
	@%p3 bra 	$L__BB0_3;
	shr.u32 	%r11, %r2, 31;
	add.s32 	%r12, %r2, %r11;
	shr.s32 	%r13, %r12, 1;
	shl.b32 	%r14, %r13, 20;
	add.s32 	%r15, %r4, %r14;
	mov.b64 	%fd25, {%r3, %r15};
	sub.s32 	%r16, %r2, %r13;
	shl.b32 	%r17, %r16, 20;
	add.s32 	%r18, %r17, 1072693248;
	mov.b32 	%r19, 0;
	mov.b64 	%fd26, {%r19, %r18};
	mul.f64 	%fd27, %fd26, %fd25;
$L__BB0_3:
	cvta.to.global.u64 	%rd6, %rd1;
	add.s64 	%rd8, %rd6, %rd4;
	st.global.f64 	[%rd8], %fd27;
	ret;

}


// ===== COMPILED SASS (sm_100) =====

	.target	sm_100

	.elftype	@"ET_EXEC"


//--------------------- .note.nv.tkinfo           --------------------------
	.section	.note.nv.tkinfo,"",@"SHT_NOTE"
	.sectionflags	@"SHF_NOTE_NV_TKINFO"
	.tkinfo
        /*0018*/ 	.word	0x00000002
        /*0030*/ 	.string	""
        /*0030*/ 	.string	"ptxas"
        /*0030*/ 	.string	"Cuda compilation tools, release 13.0, V13.0.88"
        /*0030*/ 	.string	"Build cuda_13.0.r13.0/compiler.36424714_0"
        /*0030*/ 	.string	"-arch sm_100 -m 64 "



//--------------------- .note.nv.cuinfo           --------------------------
	.section	.note.nv.cuinfo,"",@"SHT_NOTE"
	.sectionflags	@"SHF_NOTE_NV_CUINFO"
        /*0018*/ 	.short	0x0002
        /*001a*/ 	.short	0x0064
        /*001c*/ 	.short	0x0082
	.zero		2


//--------------------- .nv.info                  --------------------------
	.section	.nv.info,"",@"SHT_CUDA_INFO"
	.align	4


	//----- nvinfo : EIATTR_REGCOUNT
	.align		4
        /*0000*/ 	.byte	0x04, 0x2f
        /*0002*/ 	.short	(.L_1 - .L_0)
	.align		4
.L_0:
        /*0004*/ 	.word	index@(_Z12normalise_wsPKddPd)
        /*0008*/ 	.word	0x0000000e


	//----- nvinfo : EIATTR_FRAME_SIZE
	.align		4
.L_1:
        /*000c*/ 	.byte	0x04, 0x11
        /*000e*/ 	.short	(.L_3 - .L_2)
	.align		4
.L_2:
        /*0010*/ 	.word	index@(_Z12normalise_wsPKddPd)
        /*0014*/ 	.word	0x00000000


	//----- nvinfo : EIATTR_MIN_STACK_SIZE
	.align		4
.L_3:
        /*0018*/ 	.byte	0x04, 0x12
        /*001a*/ 	.short	(.L_5 - .L_4)
	.align		4
.L_4:
        /*001c*/ 	.word	index@(_Z12normalise_wsPKddPd)
        /*0020*/ 	.word	0x00000000
.L_5:


//--------------------- .nv.compat                --------------------------
	.section	.nv.compat,"",@"SHT_CUDA_COMPAT_INFO"
	.align	4
        /*0000*/ 	.byte	0x02, 0x09, 0x00, 0x00, 0x02, 0x02, 0x01, 0x00, 0x02, 0x05, 0x05, 0x00, 0x03, 0x07, 0x01, 0x01
        /*0010*/ 	.byte	0x02, 0x03, 0x00, 0x00, 0x02, 0x06, 0x01, 0x00, 0x04, 0x0b, 0x08, 0x00, 0x01, 0x00, 0x00, 0x00
        /*0020*/ 	.byte	0x00, 0x00, 0x00, 0x00


//--------------------- .nv.info._Z12normalise_wsPKddPd --------------------------
	.section	.nv.info._Z12normalise_wsPKddPd,"",@"SHT_CUDA_INFO"
	.sectionflags	@""
	.align	4


	//----- nvinfo : EIATTR_CUDA_API_VERSION
	.align		4
        /*0000*/ 	.byte	0x04, 0x37
        /*0002*/ 	.short	(.L_7 - .L_6)
.L_6:
        /*0004*/ 	.word	0x00000082


	//----- nvinfo : EIATTR_KPARAM_INFO
	.align		4
.L_7:
        /*0008*/ 	.byte	0x04, 0x17
        /*000a*/ 	.short	(.L_9 - .L_8)
.L_8:
        /*000c*/ 	.word	0x00000000
        /*0010*/ 	.short	0x0002
        /*0012*/ 	.short	0x0010
        /*0014*/ 	.byte	0x00, 0xf5, 0x21, 0x00


	//----- nvinfo : EIATTR_KPARAM_INFO
	.align		4
.L_9:
        /*0018*/ 	.byte	0x04, 0x17
        /*001a*/ 	.short	(.L_11 - .L_10)
.L_10:
        /*001c*/ 	.word	0x00000000
        /*0020*/ 	.short	0x0001
        /*0022*/ 	.short	0x0008
        /*0024*/ 	.byte	0x00, 0xf0, 0x21, 0x00


	//----- nvinfo : EIATTR_KPARAM_INFO
	.align		4
.L_11:
        /*0028*/ 	.byte	0x04, 0x17
        /*002a*/ 	.short	(.L_13 - .L_12)
.L_12:
        /*002c*/ 	.word	0x00000000
        /*0030*/ 	.short	0x0000
        /*0032*/ 	.short	0x0000
        /*0034*/ 	.byte	0x00, 0xf5, 0x21, 0x00


	//----- nvinfo : EIATTR_SPARSE_MMA_MASK
	.align		4
.L_13:
        /*0038*/ 	.byte	0x03, 0x50
        /*003a*/ 	.short	0x0000


	//----- nvinfo : EIATTR_MAXREG_COUNT
	.align		4
        /*003c*/ 	.byte	0x03, 0x1b
        /*003e*/ 	.short	0x00ff


	//----- nvinfo : EIATTR_MERCURY_ISA_VERSION
	.align		4
        /*0040*/ 	.byte	0x03, 0x5f
        /*0042*/ 	.short	0x0101


	//----- nvinfo : EIATTR_VRC_CTA_INIT_COUNT
	.align		4
        /*0044*/ 	.byte	0x02, 0x4a
	.zero		1
	.zero		1


	//----- nvinfo : EIATTR_EXIT_INSTR_OFFSETS
	.align		4
        /*0048*/ 	.byte	0x04, 0x1c
        /*004a*/ 	.short	(.L_15 - .L_14)


	//   ....[0]....
.L_14:
        /*004c*/ 	.word	0x00000490


	//----- nvinfo : EIATTR_CRS_STACK_SIZE
	.align		4
.L_15:
        /*0050*/ 	.byte	0x04, 0x1e
        /*0052*/ 	.short	(.L_17 - .L_16)
.L_16:
        /*0054*/ 	.word	0x00000000


	//----- nvinfo : EIATTR_CBANK_PARAM_SIZE
	.align		4
.L_17:
        /*0058*/ 	.byte	0x03, 0x19
        /*005a*/ 	.short	0x0018


	//----- nvinfo : EIATTR_PARAM_CBANK
	.align		4
        /*005c*/ 	.byte	0x04, 0x0a
        /*005e*/ 	.short	(.L_19 - .L_18)
	.align		4
.L_18:
        /*0060*/ 	.word	index@(.nv.constant0._Z12normalise_wsPKddPd)
        /*0064*/ 	.short	0x0380
        /*0066*/ 	.short	0x0018


	//----- nvinfo : EIATTR_SW_WAR
	.align		4
.L_19:
        /*0068*/ 	.byte	0x04, 0x36
        /*006a*/ 	.short	(.L_21 - .L_20)
.L_20:
        /*006c*/ 	.word	0x00000008
.L_21:


//--------------------- .nv.callgraph             --------------------------
	.section	.nv.callgraph,"",@"SHT_CUDA_CALLGRAPH"
	.align	4
	.sectionentsize	8
	.align		4
        /*0000*/ 	.word	0x00000000
	.align		4
        /*0004*/ 	.word	0xffffffff
	.align		4
        /*0008*/ 	.word	0x00000000
	.align		4
        /*000c*/ 	.word	0xfffffffe
	.align		4
        /*0010*/ 	.word	0x00000000
	.align		4
        /*0014*/ 	.word	0xfffffffd
	.align		4
        /*0018*/ 	.word	0x00000000
	.align		4
        /*001c*/ 	.word	0xfffffffc


//--------------------- .text._Z12normalise_wsPKddPd --------------------------
	.section	.text._Z12normalise_wsPKddPd,"ax",@progbits
	.align	128
        .global         _Z12normalise_wsPKddPd
        .type           _Z12normalise_wsPKddPd,@function
        .size           _Z12normalise_wsPKddPd,(.L_x_3 - _Z12normalise_wsPKddPd)
        .other          _Z12normalise_wsPKddPd,@"STO_CUDA_ENTRY STV_DEFAULT"
_Z12normalise_wsPKddPd:
.text._Z12normalise_wsPKddPd:
[----:B------:R-:W-:Y:S01]  /*0000*/  LDC R1, c[0x0][0x37c] ;  /* 0x0000df00ff017b82 */ /* 0x000fe20000000800 */
[----:B------:R-:W0:Y:S07]  /*0010*/  S2R R0, SR_CTAID.X ;  /* 0x0000000000007919 */ /* 0x000e2e0000002500 */
[----:B------:R-:W1:Y:S01]  /*0020*/  LDC.64 R8, c[0x0][0x380] ;  /* 0x0000e000ff087b82 */ /* 0x000e620000000a00 */
[----:B------:R-:W0:Y:S01]  /*0030*/  LDCU UR6, c[0x0][0x360] ;  /* 0x00006c00ff0677ac */ /* 0x000e220008000800 */
[----:B------:R-:W0:Y:S01]  /*0040*/  S2R R3, SR_TID.X ;  /* 0x0000000000037919 */ /* 0x000e220000002100 */
[----:B------:R-:W2:Y:S05]  /*0050*/  LDCU.64 UR4, c[0x0][0x358] ;  /* 0x00006b00ff0477ac */ /* 0x000eaa0008000a00 */
[----:B------:R-:W3:Y:S01]  /*0060*/  LDC.64 R4, c[0x0][0x388] ;  /* 0x0000e200ff047b82 */ /* 0x000ee20000000a00 */
[----:B0-----:R-:W-:-:S04]  /*0070*/  IMAD R0, R0, UR6, R3 ;  /* 0x0000000600007c24 */ /* 0x001fc8000f8e0203 */
[----:B-1----:R-:W-:-:S05]  /*0080*/  IMAD.WIDE R8, R0, 0x8, R8 ;  /* 0x0000000800087825 */ /* 0x002fca00078e0208 */
[----:B--2---:R-:W3:Y:S01]  /*0090*/  LDG.E.64 R2, desc[UR4][R8.64] ;  /* 0x0000000408027981 */ /* 0x004ee2000c1e1b00 */
[----:B------:R-:W-:Y:S01]  /*00a0*/  UMOV UR6, 0xfefa39ef ;  /* 0xfefa39ef00067882 */ /* 0x000fe20000000000 */
[----:B------:R-:W-:Y:S01]  /*00b0*/  UMOV UR7, 0x3fe62e42 ;  /* 0x3fe62e4200077882 */ /* 0x000fe20000000000 */
[----:B------:R-:W-:Y:S01]  /*00c0*/  BSSY.RECONVERGENT B0, `(.L_x_0) ;  /* 0x000003b000007945 */ /* 0x000fe20003800200 */
[----:B---3--:R-:W-:Y:S01]  /*00d0*/  DADD R2, R2, -R4 ;  /* 0x0000000002027229 */ /* 0x008fe20000000804 */
[----:B------:R-:W-:Y:S02]  /*00e0*/  IMAD.MOV.U32 R4, RZ, RZ, 0x652b82fe ;  /* 0x652b82feff047424 */ /* 0x000fe400078e00ff */
[----:B------:R-:W-:-:S06]  /*00f0*/  IMAD.MOV.U32 R5, RZ, RZ, 0x3ff71547 ;  /* 0x3ff71547ff057424 */ /* 0x000fcc00078e00ff */
[----:B------:R-:W-:Y:S01]  /*0100*/  DFMA R4, R2, R4, 6.75539944105574400000e+15 ;  /* 0x433800000204742b */ /* 0x000fe20000000004 */
[----:B------:R-:W-:-:S07]  /*0110*/  FSETP.GEU.AND P0, PT, |R3|, 4.1917929649353027344, PT ;  /* 0x4086232b0300780b */ /* 0x000fce0003f0e200 */
[----:B------:R-:W-:-:S08]  /*0120*/  DADD R6, R4, -6.75539944105574400000e+15 ;  /* 0xc338000004067429 */ /* 0x000fd00000000000 */
[----:B------:R-:W-:Y:S01]  /*0130*/  DFMA R10, R6, -UR6, R2 ;  /* 0x80000006060a7c2b */ /* 0x000fe20008000002 */
[----:B------:R-:W-:Y:S01]  /*0140*/  UMOV UR6, 0x3b39803f ;  /* 0x3b39803f00067882 */ /* 0x000fe20000000000 */
[----:B------:R-:W-:-:S06]  /*0150*/  UMOV UR7, 0x3c7abc9e ;  /* 0x3c7abc9e00077882 */ /* 0x000fcc0000000000 */
[----:B------:R-:W-:Y:S01]  /*0160*/  DFMA R6, R6, -UR6, R10 ;  /* 0x8000000606067c2b */ /* 0x000fe2000800000a */
[----:B------:R-:W-:Y:S01]  /*0170*/  UMOV UR6, 0x69ce2bdf ;  /* 0x69ce2bdf00067882 */ /* 0x000fe20000000000 */
[----:B------:R-:W-:Y:S01]  /*0180*/  MOV R10, 0xfca213ea ;  /* 0xfca213ea000a7802 */ /* 0x000fe20000000f00 */
[----:B------:R-:W-:Y:S01]  /*0190*/  IMAD.MOV.U32 R11, RZ, RZ, 0x3e928af3 ;  /* 0x3e928af3ff0b7424 */ /* 0x000fe200078e00ff */
[----:B------:R-:W-:-:S05]  /*01a0*/  UMOV UR7, 0x3e5ade15 ;  /* 0x3e5ade1500077882 */ /* 0x000fca0000000000 */
[C---:B------:R-:W-:Y:S01]  /*01b0*/  DFMA R8, R6.reuse, UR6, R10 ;  /* 0x0000000606087c2b */ /* 0x040fe2000800000a */
[----:B------:R-:W-:Y:S01]  /*01c0*/  UMOV UR6, 0x62401315 ;  /* 0x6240131500067882 */ /* 0x000fe20000000000 */
[----:B------:R-:W-:Y:S01]  /*01d0*/  UMOV UR7, 0x3ec71dee ;  /* 0x3ec71dee00077882 */ /* 0x000fe20000000000 */
[----:B------:R-:W0:Y:S05]  /*01e0*/  LDC.64 R10, c[0x0][0x390] ;  /* 0x0000e400ff0a7b82 */ /* 0x000e2a0000000a00 */
[----:B------:R-:W-:Y:S01]  /*01f0*/  DFMA R8, R6, R8, UR6 ;  /* 0x0000000606087e2b */ /* 0x000fe20008000008 */
[----:B------:R-:W-:Y:S01]  /*0200*/  UMOV UR6, 0x7c89eb71 ;  /* 0x7c89eb7100067882 */ /* 0x000fe20000000000 */
[----:B------:R-:W-:-:S06]  /*0210*/  UMOV UR7, 0x3efa0199 ;  /* 0x3efa019900077882 */ /* 0x000fcc0000000000 */
[----:B------:R-:W-:Y:S01]  /*0220*/  DFMA R8, R6, R8, UR6 ;  /* 0x0000000606087e2b */ /* 0x000fe20008000008 */
[----:B------:R-:W-:Y:S01]  /*0230*/  UMOV UR6, 0x14761f65 ;  /* 0x14761f6500067882 */ /* 0x000fe20000000000 */
[----:B------:R-:W-:-:S06]  /*0240*/  UMOV UR7, 0x3f2a01a0 ;  /* 0x3f2a01a000077882 */ /* 0x000fcc0000000000 */
[----:B------:R-:W-:Y:S01]  /*0250*/  DFMA R8, R6, R8, UR6 ;  /* 0x0000000606087e2b */ /* 0x000fe20008000008 */
[----:B------:R-:W-:Y:S01]  /*0260*/  UMOV UR6, 0x1852b7af ;  /* 0x1852b7af00067882 */ /* 0x000fe20000000000 */
[----:B------:R-:W-:Y:S01]  /*0270*/  UMOV UR7, 0x3f56c16c ;  /* 0x3f56c16c00077882 */ /* 0x000fe20000000000 */
[----:B0-----:R-:W-:-:S05]  /*0280*/  IMAD.WIDE R10, R0, 0x8, R10 ;  /* 0x00000008000a7825 */ /* 0x001fca00078e020a */
        /* <DEDUP_REMOVED lines=12> */
[----:B------:R-:W-:-:S08]  /*0350*/  DFMA R8, R6, R8, UR6 ;  /* 0x0000000606087e2b */ /* 0x000fd00008000008 */
[----:B------:R-:W-:-:S08]  /*0360*/  DFMA R8, R6, R8, 1 ;  /* 0x3ff000000608742b */ /* 0x000fd00000000008 */
[----:B------:R-:W-:-:S10]  /*0370*/  DFMA R8, R6, R8, 1 ;  /* 0x3ff000000608742b */ /* 0x000fd40000000008 */
[----:B------:R-:W-:Y:S01]  /*0380*/  LEA R7, R4, R9, 0x14 ;  /* 0x0000000904077211 */ /* 0x000fe200078ea0ff */
[----:B------:R-:W-:Y:S01]  /*0390*/  IMAD.MOV.U32 R6, RZ, RZ, R8 ;  /* 0x000000ffff067224 */ /* 0x000fe200078e0008 */
[----:B------:R-:W-:Y:S06]  /*03a0*/  @!P0 BRA `(.L_x_1) ;  /* 0x0000000000308947 */ /* 0x000fec0003800000 */
[----:B------:R-:W-:Y:S01]  /*03b0*/  FSETP.GEU.AND P1, PT, |R3|, 4.2275390625, PT ;  /* 0x408748000300780b */ /* 0x000fe20003f2e200 */
[C---:B------:R-:W-:Y:S02]  /*03c0*/  DADD R6, R2.reuse, +INF ;  /* 0x7ff0000002067429 */ /* 0x040fe40000000000 */
[----:B------:R-:W-:-:S08]  /*03d0*/  DSETP.GEU.AND P0, PT, R2, RZ, PT ;  /* 0x000000ff0200722a */ /* 0x000fd00003f0e000 */
[----:B------:R-:W-:Y:S02]  /*03e0*/  FSEL R6, R6, RZ, P0 ;  /* 0x000000ff06067208 */ /* 0x000fe40000000000 */
[----:B------:R-:W-:Y:S02]  /*03f0*/  @!P1 LEA.HI R0, R4, R4, RZ, 0x1 ;  /* 0x0000000404009211 */ /* 0x000fe400078f08ff */
[----:B------:R-:W-:Y:S02]  /*0400*/  FSEL R7, R7, RZ, P0 ;  /* 0x000000ff07077208 */ /* 0x000fe40000000000 */
[----:B------:R-:W-:-:S04]  /*0410*/  @!P1 SHF.R.S32.HI R3, RZ, 0x1, R0 ;  /* 0x00000001ff039819 */ /* 0x000fc80000011400 */
[----:B------:R-:W-:Y:S01]  /*0420*/  @!P1 IADD3 R2, PT, PT, R4, -R3, RZ ;  /* 0x8000000304029210 */ /* 0x000fe20007ffe0ff */
[----:B------:R-:W-:-:S03]  /*0430*/  @!P1 IMAD R9, R3, 0x100000, R9 ;  /* 0x0010000003099824 */ /* 0x000fc600078e0209 */
[----:B------:R-:W-:Y:S02]  /*0440*/  @!P1 LEA R3, R2, 0x3ff00000, 0x14 ;  /* 0x3ff0000002039811 */ /* 0x000fe400078ea0ff */
[----:B------:R-:W-:-:S06]  /*0450*/  @!P1 MOV R2, RZ ;  /* 0x000000ff00029202 */ /* 0x000fcc0000000f00 */
[----:B------:R-:W-:-:S11]  /*0460*/  @!P1 DMUL R6, R8, R2 ;  /* 0x0000000208069228 */ /* 0x000fd60000000000 */
.L_x_1:
[----:B------:R-:W-:Y:S05]  /*0470*/  BSYNC.RECONVERGENT B0 ;  /* 0x0000000000007941 */ /* 0x000fea0003800200 */
.L_x_0:
[----:B------:R-:W-:Y:S01]  /*0480*/  STG.E.64 desc[UR4][R10.64], R6 ;  /* 0x000000060a007986 */ /* 0x000fe2000c101b04 */
[----:B------:R-:W-:Y:S05]  /*0490*/  EXIT ;  /* 0x000000000000794d */ /* 0x000fea0003800000 */
.L_x_2:
[----:B------:R-:W-:-:S00]  /*04a0*/  BRA `(.L_x_2) ;  /* 0xfffffffc00fc7947 */ /* 0x000fc0000383ffff */
[----:B------:R-:W-:-:S00]  /*04b0*/  NOP ;  /* 0x0000000000007918 */ /* 0x000fc00000000000 */
        /* <DEDUP_REMOVED lines=12> */
.L_x_3:


//--------------------- .nv.shared.reserved.0     --------------------------
	.section	.nv.shared.reserved.0,"aw",@nobits
	.weak		__nv_reservedSMEM_offset_0_alias
	.size		__nv_reservedSMEM_offset_0_alias, 0, 64
	.other		__nv_reservedSMEM_offset_0_alias,@"STO_CUDA_RESERVED_SHARED STV_DEFAULT"
__nv_reservedSMEM_offset_0_alias:
	.zero		0
	.zero		64


//--------------------- .nv.constant0._Z12normalise_wsPKddPd --------------------------
	.section	.nv.constant0._Z12normalise_wsPKddPd,"a",@progbits
	.sectionflags	@""
	.align	4
.nv.constant0._Z12normalise_wsPKddPd:
	.zero		920


//--------------------- SYMBOLS --------------------------

	.type		.nv.reservedSmem.offset0,@object
	.size		.nv.reservedSmem.offset0,0x4
